	.headerflags	@"EF_CUDA_TEXMODE_UNIFIED EF_CUDA_64BIT_ADDRESS EF_CUDA_ACCELERATORS EF_CUDA_SM90 EF_CUDA_VIRTUAL_SM(EF_CUDA_SM90)"
	.elftype	@"ET_EXEC"


//--------------------- .nv.info                  --------------------------
	.section	.nv.info,"",@"SHT_CUDA_INFO"
	.align	4


	//----- nvinfo : EIATTR_REGCOUNT
	.align		4
        /*0000*/ 	.byte	0x04, 0x2f
        /*0002*/ 	.short	(.L_1 - .L_0)
	.align		4
.L_0:
        /*0004*/ 	.word	index@(triton_poi_fused_cat_121)
        /*0008*/ 	.word	0x00000018


	//----- nvinfo : EIATTR_MIN_STACK_SIZE
	.align		4
.L_1:
        /*000c*/ 	.byte	0x04, 0x12
        /*000e*/ 	.short	(.L_3 - .L_2)
	.align		4
.L_2:
        /*0010*/ 	.word	index@(triton_poi_fused_cat_121)
        /*0014*/ 	.word	0x00000000


	//----- nvinfo : EIATTR_FRAME_SIZE
	.align		4
.L_3:
        /*0018*/ 	.byte	0x04, 0x11
        /*001a*/ 	.short	(.L_5 - .L_4)
	.align		4
.L_4:
        /*001c*/ 	.word	index@(triton_poi_fused_cat_121)
        /*0020*/ 	.word	0x00000000


	//----- nvinfo : EIATTR_MIN_STACK_SIZE
	.align		4
.L_5:
        /*0024*/ 	.byte	0x04, 0x12
        /*0026*/ 	.short	(.L_7 - .L_6)
	.align		4
.L_6:
        /*0028*/ 	.word	index@(triton_poi_fused_cat_121)
        /*002c*/ 	.word	0x00000000
.L_7:


//--------------------- .nv.info.triton_poi_fused_cat_121 --------------------------
	.section	.nv.info.triton_poi_fused_cat_121,"",@"SHT_CUDA_INFO"
	.sectionflags	@""
	.align	4


	//----- nvinfo : EIATTR_CUDA_API_VERSION
	.align		4
        /*0000*/ 	.byte	0x04, 0x37
        /*0002*/ 	.short	(.L_9 - .L_8)
.L_8:
        /*0004*/ 	.word	0x0000007c


	//----- nvinfo : EIATTR_KPARAM_INFO
	.align		4
.L_9:
        /*0008*/ 	.byte	0x04, 0x17
        /*000a*/ 	.short	(.L_11 - .L_10)
.L_10:
        /*000c*/ 	.word	0x00000000
        /*0010*/ 	.short	0x0009
        /*0012*/ 	.short	0x0048
        /*0014*/ 	.byte	0x00, 0xf0, 0x11, 0x00


	//----- nvinfo : EIATTR_KPARAM_INFO
	.align		4
.L_11:
        /*0018*/ 	.byte	0x04, 0x17
        /*001a*/ 	.short	(.L_13 - .L_12)
.L_12:
        /*001c*/ 	.word	0x00000000
        /*0020*/ 	.short	0x0008
        /*0022*/ 	.short	0x0040
        /*0024*/ 	.byte	0x00, 0xf4, 0x21, 0x00


	//----- nvinfo : EIATTR_KPARAM_INFO
	.align		4
.L_13:
        /*0028*/ 	.byte	0x04, 0x17
        /*002a*/ 	.short	(.L_15 - .L_14)
.L_14:
        /*002c*/ 	.word	0x00000000
        /*0030*/ 	.short	0x0007
        /*0032*/ 	.short	0x0038
        /*0034*/ 	.byte	0x00, 0xf4, 0x21, 0x00


	//----- nvinfo : EIATTR_KPARAM_INFO
	.align		4
.L_15:
        /*0038*/ 	.byte	0x04, 0x17
        /*003a*/ 	.short	(.L_17 - .L_16)
.L_16:
        /*003c*/ 	.word	0x00000000
        /*0040*/ 	.short	0x0006
        /*0042*/ 	.short	0x0030
        /*0044*/ 	.byte	0x00, 0xf4, 0x21, 0x00


	//----- nvinfo : EIATTR_KPARAM_INFO
	.align		4
.L_17:
        /*0048*/ 	.byte	0x04, 0x17
        /*004a*/ 	.short	(.L_19 - .L_18)
.L_18:
        /*004c*/ 	.word	0x00000000
        /*0050*/ 	.short	0x0005
        /*0052*/ 	.short	0x0028
        /*0054*/ 	.byte	0x00, 0xf4, 0x21, 0x00


	//----- nvinfo : EIATTR_KPARAM_INFO
	.align		4
.L_19:
        /*0058*/ 	.byte	0x04, 0x17
        /*005a*/ 	.short	(.L_21 - .L_20)
.L_20:
        /*005c*/ 	.word	0x00000000
        /*0060*/ 	.short	0x0004
        /*0062*/ 	.short	0x0020
        /*0064*/ 	.byte	0x00, 0xf4, 0x21, 0x00


	//----- nvinfo : EIATTR_KPARAM_INFO
	.align		4
.L_21:
        /*0068*/ 	.byte	0x04, 0x17
        /*006a*/ 	.short	(.L_23 - .L_22)
.L_22:
        /*006c*/ 	.word	0x00000000
        /*0070*/ 	.short	0x0003
        /*0072*/ 	.short	0x0018
        /*0074*/ 	.byte	0x00, 0xf4, 0x21, 0x00


	//----- nvinfo : EIATTR_KPARAM_INFO
	.align		4
.L_23:
        /*0078*/ 	.byte	0x04, 0x17
        /*007a*/ 	.short	(.L_25 - .L_24)
.L_24:
        /*007c*/ 	.word	0x00000000
        /*0080*/ 	.short	0x0002
        /*0082*/ 	.short	0x0010
        /*0084*/ 	.byte	0x00, 0xf4, 0x21, 0x00


	//----- nvinfo : EIATTR_KPARAM_INFO
	.align		4
.L_25:
        /*0088*/ 	.byte	0x04, 0x17
        /*008a*/ 	.short	(.L_27 - .L_26)
.L_26:
        /*008c*/ 	.word	0x00000000
        /*0090*/ 	.short	0x0001
        /*0092*/ 	.short	0x0008
        /*0094*/ 	.byte	0x00, 0xf4, 0x21, 0x00


	//----- nvinfo : EIATTR_KPARAM_INFO
	.align		4
.L_27:
        /*0098*/ 	.byte	0x04, 0x17
        /*009a*/ 	.short	(.L_29 - .L_28)
.L_28:
        /*009c*/ 	.word	0x00000000
        /*00a0*/ 	.short	0x0000
        /*00a2*/ 	.short	0x0000
        /*00a4*/ 	.byte	0x00, 0xf4, 0x21, 0x00


	//----- nvinfo : EIATTR_SPARSE_MMA_MASK
	.align		4
.L_29:
        /*00a8*/ 	.byte	0x03, 0x50
        /*00aa*/ 	.short	0x0000


	//----- nvinfo : EIATTR_MAXREG_COUNT
	.align		4
        /*00ac*/ 	.byte	0x03, 0x1b
        /*00ae*/ 	.short	0x00ff


	//----- nvinfo : EIATTR_EXIT_INSTR_OFFSETS
	.align		4
        /*00b0*/ 	.byte	0x04, 0x1c
        /*00b2*/ 	.short	(.L_31 - .L_30)


	//   ....[0]....
.L_30:
        /*00b4*/ 	.word	0x000006f0


	//----- nvinfo : EIATTR_REQNTID
	.align		4
.L_31:
        /*00b8*/ 	.byte	0x04, 0x10
        /*00ba*/ 	.short	(.L_33 - .L_32)
.L_32:
        /*00bc*/ 	.word	0x00000080
        /*00c0*/ 	.word	0x00000001
        /*00c4*/ 	.word	0x00000001


	//----- nvinfo : EIATTR_CBANK_PARAM_SIZE
	.align		4
.L_33:
        /*00c8*/ 	.byte	0x03, 0x19
        /*00ca*/ 	.short	0x004c


	//----- nvinfo : EIATTR_PARAM_CBANK
	.align		4
        /*00cc*/ 	.byte	0x04, 0x0a
        /*00ce*/ 	.short	(.L_35 - .L_34)
	.align		4
.L_34:
        /*00d0*/ 	.word	index@(.nv.constant0.triton_poi_fused_cat_121)
        /*00d4*/ 	.short	0x0210
        /*00d6*/ 	.short	0x004c


	//----- nvinfo : EIATTR_SW_WAR
	.align		4
.L_35:
        /*00d8*/ 	.byte	0x04, 0x36
        /*00da*/ 	.short	(.L_37 - .L_36)
.L_36:
        /*00dc*/ 	.word	0x00000008
.L_37:


//--------------------- .nv.callgraph             --------------------------
	.section	.nv.callgraph,"",@"SHT_CUDA_CALLGRAPH"
	.align	4
	.sectionentsize	8
	.align		4
        /*0000*/ 	.word	0x00000000
	.align		4
        /*0004*/ 	.word	0xffffffff
	.align		4
        /*0008*/ 	.word	0x00000000
	.align		4
        /*000c*/ 	.word	0xfffffffe
	.align		4
        /*0010*/ 	.word	0x00000000
	.align		4
        /*0014*/ 	.word	0xfffffffd
	.align		4
        /*0018*/ 	.word	0x00000000
	.align		4
        /*001c*/ 	.word	0xfffffffc


//--------------------- .text.triton_poi_fused_cat_121 --------------------------
	.section	.text.triton_poi_fused_cat_121,"ax",@progbits
	.align	128
        .global         triton_poi_fused_cat_121
        .type           triton_poi_fused_cat_121,@function
        .size           triton_poi_fused_cat_121,(.L_x_1 - triton_poi_fused_cat_121)
        .other          triton_poi_fused_cat_121,@"STO_CUDA_ENTRY STV_DEFAULT"
triton_poi_fused_cat_121:
.text.triton_poi_fused_cat_121:
[----:B------:R-:W-:Y:S01]  /*0000*/  LDC R1, c[0x0][0x28] ;  /* 0x00000a00ff017b82 */ /* 0x000fe20000000800 */
[----:B------:R-:W1:Y:S07]  /*0010*/  S2R R2, SR_TID.X ;  /* 0x0000000000027919 */ /* 0x000e6e0000002100 */
[----:B------:R-:W2:Y:S01]  /*0020*/  LDC.64 R14, c[0x0][0x218] ;  /* 0x00008600ff0e7b82 */ /* 0x000ea20000000a00 */
[----:B------:R-:W-:Y:S01]  /*0030*/  ULDC.64 UR4, c[0x0][0x208] ;  /* 0x0000820000047ab9 */ /* 0x000fe20000000a00 */
[----:B------:R-:W-:Y:S01]  /*0040*/  ULDC.64 UR6, c[0x0][0x228] ;  /* 0x00008a0000067ab9 */ /* 0x000fe20000000a00 */
[----:B------:R-:W3:Y:S05]  /*0050*/  S2R R3, SR_CTAID.X ;  /* 0x0000000000037919 */ /* 0x000eea0000002500 */
[----:B------:R-:W4:Y:S08]  /*0060*/  LDC.64 R10, c[0x0][0x220] ;  /* 0x00008800ff0a7b82 */ /* 0x000f300000000a00 */
[----:B------:R-:W5:Y:S01]  /*0070*/  LDC.64 R12, c[0x0][0x230] ;  /* 0x00008c00ff0c7b82 */ /* 0x000f620000000a00 */
[----:B-1----:R-:W-:-:S05]  /*0080*/  LOP3.LUT R2, R2, 0x7f, RZ, 0xc0, !PT ;  /* 0x0000007f02027812 */ /* 0x002fca00078ec0ff */
[----:B---3--:R-:W-:-:S05]  /*0090*/  IMAD R2, R3, 0x80, R2 ;  /* 0x0000008003027824 */ /* 0x008fca00078e0202 */
[----:B------:R-:W-:-:S04]  /*00a0*/  SHF.R.S32.HI R7, RZ, 0x1f, R2 ;  /* 0x0000001fff077819 */ /* 0x000fc80000011402 */
[CC--:B------:R-:W-:Y:S02]  /*00b0*/  LEA.HI R0, R7.reuse, R2.reuse, RZ, 0x8 ;  /* 0x0000000207007211 */ /* 0x0c0fe400078f40ff */
[----:B------:R-:W-:Y:S02]  /*00c0*/  LEA.HI R5, R7, R2, RZ, 0x4 ;  /* 0x0000000207057211 */ /* 0x000fe400078f20ff */
[----:B------:R-:W-:Y:S02]  /*00d0*/  SHF.R.S32.HI R3, RZ, 0x8, R0 ;  /* 0x00000008ff037819 */ /* 0x000fe40000011400 */
[----:B------:R-:W-:Y:S02]  /*00e0*/  SHF.R.S32.HI R6, RZ, 0x4, R5 ;  /* 0x00000004ff067819 */ /* 0x000fe40000011405 */
[----:B------:R-:W-:Y:S02]  /*00f0*/  LEA.HI R4, R3, R3, RZ, 0x5 ;  /* 0x0000000303047211 */ /* 0x000fe400078f28ff */
[----:B------:R-:W-:-:S02]  /*0100*/  LEA.HI R8, R6, R6, RZ, 0x4 ;  /* 0x0000000606087211 */ /* 0x000fc400078f20ff */
[----:B------:R-:W-:Y:S02]  /*0110*/  LOP3.LUT R4, R4, 0xffffffe0, RZ, 0xc0, !PT ;  /* 0xffffffe004047812 */ /* 0x000fe400078ec0ff */
[----:B------:R-:W-:Y:S02]  /*0120*/  LOP3.LUT R9, R8, 0xfffffff0, RZ, 0xc0, !PT ;  /* 0xfffffff008097812 */ /* 0x000fe400078ec0ff */
[----:B------:R-:W-:Y:S01]  /*0130*/  LOP3.LUT R5, R5, 0xfffffff0, RZ, 0xc0, !PT ;  /* 0xfffffff005057812 */ /* 0x000fe200078ec0ff */
[----:B------:R-:W-:Y:S02]  /*0140*/  IMAD.IADD R3, R3, 0x1, -R4 ;  /* 0x0000000103037824 */ /* 0x000fe400078e0a04 */
[----:B------:R-:W-:Y:S01]  /*0150*/  IMAD.IADD R4, R6, 0x1, -R9 ;  /* 0x0000000106047824 */ /* 0x000fe200078e0a09 */
[----:B------:R-:W-:Y:S01]  /*0160*/  CS2R R8, SRZ ;  /* 0x0000000000087805 */ /* 0x000fe2000001ff00 */
[----:B------:R-:W-:Y:S01]  /*0170*/  IMAD.IADD R5, R2, 0x1, -R5 ;  /* 0x0000000102057824 */ /* 0x000fe200078e0a05 */
[----:B------:R-:W-:Y:S01]  /*0180*/  ISETP.GE.AND P0, PT, R3, 0x10, PT ;  /* 0x000000100300780c */ /* 0x000fe20003f06270 */
[----:B--2---:R-:W-:Y:S01]  /*0190*/  IMAD.WIDE R16, R4, 0x8, R14 ;  /* 0x0000000804107825 */ /* 0x004fe200078e020e */
[----:B------:R-:W-:-:S11]  /*01a0*/  CS2R R14, SRZ ;  /* 0x00000000000e7805 */ /* 0x000fd6000001ff00 */
[----:B------:R1:W2:Y:S01]  /*01b0*/  @!P0 LDG.E.EL.64 R8, desc[UR4][R16.64] ;  /* 0x0000000410088981 */ /* 0x0002a2000c2e1b00 */
[----:B----4-:R-:W-:Y:S01]  /*01c0*/  IMAD.WIDE R18, R5, 0x8, R10 ;  /* 0x0000000805127825 */ /* 0x010fe200078e020a */
[----:B------:R-:W-:-:S03]  /*01d0*/  CS2R R10, SRZ ;  /* 0x00000000000a7805 */ /* 0x000fc6000001ff00 */
[----:B-----5:R-:W-:Y:S01]  /*01e0*/  IMAD.WIDE R12, R5, 0x8, R12 ;  /* 0x00000008050c7825 */ /* 0x020fe200078e020c */
[----:B------:R3:W4:Y:S04]  /*01f0*/  @!P0 LDG.E.EL.64 R14, desc[UR4][R18.64] ;  /* 0x00000004120e8981 */ /* 0x000728000c2e1b00 */
[----:B------:R-:W5:Y:S01]  /*0200*/  @!P0 LDG.E.EL.64 R10, desc[UR4][R12.64] ;  /* 0x000000040c0a8981 */ /* 0x000f62000c2e1b00 */
[----:B-1----:R-:W-:Y:S01]  /*0210*/  LEA.HI R16, R7, R2, RZ, 0xd ;  /* 0x0000000207107211 */ /* 0x002fe200078f68ff */
[----:B---3--:R-:W-:Y:S01]  /*0220*/  IMAD.SHL.U32 R19, R3, 0x40, RZ ;  /* 0x0000004003137824 */ /* 0x008fe200078e00ff */
[----:B--2---:R-:W-:Y:S02]  /*0230*/  SEL R20, R9, RZ, !P0 ;  /* 0x000000ff09147207 */ /* 0x004fe40004000000 */
[----:B------:R-:W-:-:S02]  /*0240*/  SEL R21, R8, RZ, !P0 ;  /* 0x000000ff08157207 */ /* 0x000fc40004000000 */
[----:B------:R-:W-:Y:S02]  /*0250*/  SHF.R.U32.HI R9, RZ, 0x1c, R20 ;  /* 0x0000001cff097819 */ /* 0x000fe40000011614 */
[----:B----4-:R-:W-:Y:S02]  /*0260*/  SEL R6, R14, RZ, !P0 ;  /* 0x000000ff0e067207 */ /* 0x010fe40004000000 */
[----:B------:R-:W-:Y:S02]  /*0270*/  LOP3.LUT R8, R9, 0x8, RZ, 0xc0, !PT ;  /* 0x0000000809087812 */ /* 0x000fe400078ec0ff */
[----:B------:R-:W-:Y:S02]  /*0280*/  SEL R9, R15, RZ, !P0 ;  /* 0x000000ff0f097207 */ /* 0x000fe40004000000 */
[----:B------:R-:W-:Y:S02]  /*0290*/  IADD3 R21, P1, R8, R21, RZ ;  /* 0x0000001508157210 */ /* 0x000fe40007f3e0ff */
[----:B-----5:R-:W-:-:S02]  /*02a0*/  SEL R8, R11, RZ, !P0 ;  /* 0x000000ff0b087207 */ /* 0x020fc40004000000 */
[----:B------:R-:W-:Y:S01]  /*02b0*/  SEL R17, R10, RZ, !P0 ;  /* 0x000000ff0a117207 */ /* 0x000fe20004000000 */
[----:B------:R-:W-:Y:S01]  /*02c0*/  IMAD.X R20, RZ, RZ, R20, P1 ;  /* 0x000000ffff147224 */ /* 0x000fe200008e0614 */
[----:B------:R-:W-:Y:S01]  /*02d0*/  SHF.R.U32.HI R14, RZ, 0x1a, R9 ;  /* 0x0000001aff0e7819 */ /* 0x000fe20000011609 */
[----:B------:R-:W1:Y:S01]  /*02e0*/  LDC.64 R10, c[0x0][0x238] ;  /* 0x00008e00ff0a7b82 */ /* 0x000e620000000a00 */
[----:B------:R-:W-:Y:S02]  /*02f0*/  LEA R15, P2, R6, UR6, 0x2 ;  /* 0x00000006060f7c11 */ /* 0x000fe4000f8410ff */
[----:B------:R-:W-:Y:S02]  /*0300*/  SHF.R.U32.HI R12, RZ, 0x1a, R8 ;  /* 0x0000001aff0c7819 */ /* 0x000fe40000011608 */
[----:B------:R-:W-:Y:S02]  /*0310*/  LEA R13, P3, R17, UR6, 0x2 ;  /* 0x00000006110d7c11 */ /* 0x000fe4000f8610ff */
[C---:B------:R-:W-:Y:S01]  /*0320*/  SHF.L.U64.HI R20, R21.reuse, 0x5, R20 ;  /* 0x0000000515147819 */ /* 0x040fe20000010214 */
[----:B------:R-:W-:Y:S01]  /*0330*/  IMAD.SHL.U32 R21, R21, 0x20, RZ ;  /* 0x0000002015157824 */ /* 0x000fe200078e00ff */
[----:B------:R-:W-:-:S02]  /*0340*/  LOP3.LUT R14, R14, 0x20, RZ, 0xc0, !PT ;  /* 0x000000200e0e7812 */ /* 0x000fc400078ec0ff */
[----:B------:R-:W-:Y:S02]  /*0350*/  LEA.HI.X R6, R6, UR7, R9, 0x2, P2 ;  /* 0x0000000706067c11 */ /* 0x000fe400090f1409 */
[----:B------:R-:W-:Y:S02]  /*0360*/  LOP3.LUT R12, R12, 0x20, RZ, 0xc0, !PT ;  /* 0x000000200c0c7812 */ /* 0x000fe400078ec0ff */
[----:B------:R-:W-:Y:S01]  /*0370*/  LEA.HI.X R17, R17, UR7, R8, 0x2, P3 ;  /* 0x0000000711117c11 */ /* 0x000fe200098f1408 */
[----:B------:R-:W-:Y:S01]  /*0380*/  ULDC.64 UR6, c[0x0][0x248] ;  /* 0x0000920000067ab9 */ /* 0x000fe20000000a00 */
[----:B------:R-:W2:Y:S01]  /*0390*/  LDC.64 R8, c[0x0][0x210] ;  /* 0x00008400ff087b82 */ /* 0x000ea20000000a00 */
[C---:B------:R-:W-:Y:S02]  /*03a0*/  IADD3 R14, P2, P1, R21.reuse, R15, R14 ;  /* 0x0000000f150e7210 */ /* 0x040fe4000795e00e */
[----:B------:R-:W-:Y:S02]  /*03b0*/  IADD3 R12, P3, P4, R21, R13, R12 ;  /* 0x0000000d150c7210 */ /* 0x000fe40007c7e00c */
[----:B------:R-:W-:-:S02]  /*03c0*/  IADD3.X R15, R20, R6, RZ, P2, P1 ;  /* 0x00000006140f7210 */ /* 0x000fc400017e24ff */
[----:B------:R-:W-:Y:S01]  /*03d0*/  IADD3.X R13, R20, R17, RZ, P3, P4 ;  /* 0x00000011140d7210 */ /* 0x000fe20001fe84ff */
[----:B------:R-:W3:Y:S01]  /*03e0*/  LDC.64 R6, c[0x0][0x240] ;  /* 0x00009000ff067b82 */ /* 0x000ee20000000a00 */
[----:B------:R-:W-:Y:S01]  /*03f0*/  SHF.R.S32.HI R17, RZ, 0xd, R16 ;  /* 0x0000000dff117819 */ /* 0x000fe20000011410 */
[----:B------:R-:W-:Y:S01]  /*0400*/  IMAD.WIDE R14, R19, 0x4, R14 ;  /* 0x00000004130e7825 */ /* 0x000fe200078e020e */
[----:B------:R-:W-:-:S03]  /*0410*/  LOP3.LUT R16, R16, 0xffffe000, RZ, 0xc0, !PT ;  /* 0xffffe00010107812 */ /* 0x000fc600078ec0ff */
[----:B------:R-:W-:-:S04]  /*0420*/  IMAD.WIDE R18, R19, 0x4, R12 ;  /* 0x0000000413127825 */ /* 0x000fc800078e020c */
[C---:B------:R-:W-:Y:S02]  /*0430*/  IMAD.SHL.U32 R21, R17.reuse, 0x400, RZ ;  /* 0x0000040011157824 */ /* 0x040fe400078e00ff */
[----:B------:R-:W-:Y:S02]  /*0440*/  IMAD.SHL.U32 R17, R17, 0x1000, RZ ;  /* 0x0000100011117824 */ /* 0x000fe400078e00ff */
[----:B------:R-:W-:-:S04]  /*0450*/  IMAD.WIDE R12, R21, 0x4, R14 ;  /* 0x00000004150c7825 */ /* 0x000fc800078e020e */
[----:B------:R-:W-:Y:S01]  /*0460*/  IMAD.WIDE R14, R21, 0x4, R18 ;  /* 0x00000004150e7825 */ /* 0x000fe200078e0212 */
[----:B------:R-:W-:-:S03]  /*0470*/  IADD3 R19, R17, R2, -R16 ;  /* 0x0000000211137210 */ /* 0x000fc60007ffe810 */
[----:B-1----:R-:W-:-:S04]  /*0480*/  IMAD.WIDE R10, R5, 0x4, R10 ;  /* 0x00000004050a7825 */ /* 0x002fc800078e020a */
[----:B--2---:R-:W-:Y:S01]  /*0490*/  IMAD.WIDE R8, R19, 0x4, R8 ;  /* 0x0000000413087825 */ /* 0x004fe200078e0208 */
[----:B------:R-:W-:-:S03]  /*04a0*/  LOP3.LUT R19, R0, 0xffffff00, RZ, 0xc0, !PT ;  /* 0xffffff0000137812 */ /* 0x000fc600078ec0ff */
[----:B------:R-:W-:Y:S02]  /*04b0*/  IMAD.MOV.U32 R5, RZ, RZ, RZ ;  /* 0x000000ffff057224 */ /* 0x000fe400078e00ff */
[----:B------:R-:W-:Y:S02]  /*04c0*/  IMAD.MOV.U32 R16, RZ, RZ, RZ ;  /* 0x000000ffff107224 */ /* 0x000fe400078e00ff */
[----:B------:R-:W-:Y:S02]  /*04d0*/  IMAD.IADD R0, R2, 0x1, -R19 ;  /* 0x0000000102007824 */ /* 0x000fe400078e0a13 */
[----:B------:R-:W-:Y:S01]  /*04e0*/  IMAD.MOV.U32 R18, RZ, RZ, RZ ;  /* 0x000000ffff127224 */ /* 0x000fe200078e00ff */
[----:B------:R1:W2:Y:S01]  /*04f0*/  @!P0 LDG.E.EL R5, desc[UR4][R12.64] ;  /* 0x000000040c058981 */ /* 0x0002a2000c2e1900 */
[----:B------:R-:W-:Y:S02]  /*0500*/  IMAD.SHL.U32 R19, R3, 0x100, RZ ;  /* 0x0000010003137824 */ /* 0x000fe400078e00ff */
[----:B---3--:R-:W-:Y:S01]  /*0510*/  IMAD.WIDE R6, R4, 0x4, R6 ;  /* 0x0000000404067825 */ /* 0x008fe200078e0206 */
[----:B------:R3:W4:Y:S01]  /*0520*/  @!P0 LDG.E.EL R16, desc[UR4][R14.64] ;  /* 0x000000040e108981 */ /* 0x000722000c2e1900 */
[----:B------:R-:W-:-:S02]  /*0530*/  SHF.R.S32.HI R20, RZ, 0x1f, R17 ;  /* 0x0000001fff147819 */ /* 0x000fc40000011411 */
[----:B------:R-:W-:Y:S01]  /*0540*/  IMAD.MOV.U32 R4, RZ, RZ, RZ ;  /* 0x000000ffff047224 */ /* 0x000fe200078e00ff */
[----:B------:R-:W-:Y:S01]  /*0550*/  IADD3 R21, P2, P3, R19, R0, R17 ;  /* 0x0000000013157210 */ /* 0x000fe20007b5e011 */
[----:B------:R5:W4:Y:S01]  /*0560*/  @!P0 LDG.E.EL R18, desc[UR4][R10.64] ;  /* 0x000000040a128981 */ /* 0x000b22000c2e1900 */
[----:B------:R-:W-:Y:S01]  /*0570*/  SHF.R.S32.HI R17, RZ, 0x1f, R0 ;  /* 0x0000001fff117819 */ /* 0x000fe20000011400 */
[----:B------:R-:W-:Y:S01]  /*0580*/  IMAD.MOV.U32 R0, RZ, RZ, RZ ;  /* 0x000000ffff007224 */ /* 0x000fe200078e00ff */
[----:B------:R-:W-:Y:S01]  /*0590*/  SHF.R.S32.HI R19, RZ, 0x1f, R19 ;  /* 0x0000001fff137819 */ /* 0x000fe20000011413 */
[----:B------:R-:W4:Y:S01]  /*05a0*/  @!P0 LDG.E R4, desc[UR4][R8.64] ;  /* 0x0000000408048981 */ /* 0x000f22000c1e1900 */
[----:B------:R-:W-:Y:S02]  /*05b0*/  ISETP.GT.AND P1, PT, R3, 0xf, PT ;  /* 0x0000000f0300780c */ /* 0x000fe40003f24270 */
[----:B------:R-:W-:Y:S01]  /*05c0*/  IADD3.X R20, R19, R17, R20, P2, P3 ;  /* 0x0000001113147210 */ /* 0x000fe200017e6414 */
[----:B------:R-:W4:Y:S01]  /*05d0*/  @!P0 LDG.E.EL R0, desc[UR4][R6.64] ;  /* 0x0000000406008981 */ /* 0x000f22000c2e1900 */
[C---:B-1----:R-:W-:Y:S01]  /*05e0*/  LEA R12, P2, R21.reuse, UR6, 0x2 ;  /* 0x00000006150c7c11 */ /* 0x042fe2000f8410ff */
[----:B---3--:R-:W-:Y:S01]  /*05f0*/  IMAD.MOV.U32 R14, RZ, RZ, RZ ;  /* 0x000000ffff0e7224 */ /* 0x008fe200078e00ff */
[----:B-----5:R-:W1:Y:S02]  /*0600*/  LDC.64 R10, c[0x0][0x250] ;  /* 0x00009400ff0a7b82 */ /* 0x020e640000000a00 */
[----:B------:R-:W-:-:S05]  /*0610*/  LEA.HI.X R13, R21, UR7, R20, 0x2, P2 ;  /* 0x00000007150d7c11 */ /* 0x000fca00090f1414 */
[----:B------:R-:W3:Y:S01]  /*0620*/  @P1 LDG.E R14, desc[UR4][R12.64+-0x4000] ;  /* 0xffc000040c0e1981 */ /* 0x000ee2000c1e1900 */
[----:B-1----:R-:W-:Y:S01]  /*0630*/  IMAD.WIDE R10, R2, 0x4, R10 ;  /* 0x00000004020a7825 */ /* 0x002fe200078e020a */
[----:B--2---:R-:W-:Y:S02]  /*0640*/  SEL R5, R5, RZ, !P0 ;  /* 0x000000ff05057207 */ /* 0x004fe40004000000 */
[----:B----4-:R-:W-:Y:S02]  /*0650*/  SEL R16, R16, RZ, !P0 ;  /* 0x000000ff10107207 */ /* 0x010fe40004000000 */
[----:B------:R-:W-:-:S03]  /*0660*/  SEL R18, R18, RZ, !P0 ;  /* 0x000000ff12127207 */ /* 0x000fc60004000000 */
[----:B------:R-:W-:Y:S01]  /*0670*/  FADD R16, -R5, R16 ;  /* 0x0000001005107221 */ /* 0x000fe20000000100 */
[----:B------:R-:W-:-:S03]  /*0680*/  SEL R3, R4, RZ, !P0 ;  /* 0x000000ff04037207 */ /* 0x000fc60004000000 */
[----:B------:R-:W-:Y:S01]  /*0690*/  FFMA R18, R16, R18, R5 ;  /* 0x0000001210127223 */ /* 0x000fe20000000005 */
[----:B------:R-:W-:-:S03]  /*06a0*/  SEL R0, R0, RZ, !P0 ;  /* 0x000000ff00007207 */ /* 0x000fc60004000000 */
[----:B------:R-:W-:-:S04]  /*06b0*/  FADD R18, -R3, R18 ;  /* 0x0000001203127221 */ /* 0x000fc80000000100 */
[----:B------:R-:W-:Y:S01]  /*06c0*/  FFMA R3, R18, R0, R3 ;  /* 0x0000000012037223 */ /* 0x000fe20000000003 */
[----:B---3--:R-:W-:-:S05]  /*06d0*/  @P0 SEL R3, R14, RZ, P1 ;  /* 0x000000ff0e030207 */ /* 0x008fca0000800000 */
[----:B------:R-:W-:Y:S01]  /*06e0*/  STG.E desc[UR4][R10.64], R3 ;  /* 0x000000030a007986 */ /* 0x000fe2000c101904 */
[----:B------:R-:W-:Y:S05]  /*06f0*/  EXIT ;  /* 0x000000000000794d */ /* 0x000fea0003800000 */
.L_x_0:
[----:B------:R-:W-:-:S00]  /*0700*/  BRA `(.L_x_0) ;  /* 0xfffffffc00fc7947 */ /* 0x000fc0000383ffff */
[----:B------:R-:W-:-:S00]  /*0710*/  NOP ;  /* 0x0000000000007918 */ /* 0x000fc00000000000 */
        /* <DEDUP_REMOVED lines=14> */
.L_x_1:


//--------------------- .nv.constant0.triton_poi_fused_cat_121 --------------------------
	.section	.nv.constant0.triton_poi_fused_cat_121,"a",@progbits
	.sectionflags	@""
	.align	4
.nv.constant0.triton_poi_fused_cat_121:
	.zero		604
